//
// Generated by NVIDIA NVVM Compiler
//
// Compiler Build ID: CL-36424714
// Cuda compilation tools, release 13.0, V13.0.88
// Based on NVVM 20.0.0
//

.version 9.0
.target sm_100
.address_size 64

	// .globl	_Z10dot_kernelPfS_S_
// _ZZ10dot_kernelPfS_S_E5cache has been demoted

.visible .entry _Z10dot_kernelPfS_S_(
	.param .u64 .ptr .align 1 _Z10dot_kernelPfS_S__param_0,
	.param .u64 .ptr .align 1 _Z10dot_kernelPfS_S__param_1,
	.param .u64 .ptr .align 1 _Z10dot_kernelPfS_S__param_2
)
{
	.reg .pred 	%p<7>;
	.reg .b32 	%r<18>;
	.reg .b32 	%f<14>;
	.reg .b64 	%rd<12>;
	// demoted variable
	.shared .align 4 .b8 _ZZ10dot_kernelPfS_S_E5cache[1024];
	ld.param.u64 	%rd3, [_Z10dot_kernelPfS_S__param_0];
	ld.param.u64 	%rd4, [_Z10dot_kernelPfS_S__param_1];
	ld.param.u64 	%rd5, [_Z10dot_kernelPfS_S__param_2];
	mov.u32 	%r1, %tid.x;
	mov.u32 	%r17, %ntid.x;
	mov.u32 	%r3, %ctaid.x;
	mad.lo.s32 	%r16, %r17, %r3, %r1;
	setp.gt.s32 	%p1, %r16, 33791;
	mov.f32 	%f13, 0f00000000;
	@%p1 bra 	$L__BB0_3;
	mov.u32 	%r11, %nctaid.x;
	mul.lo.s32 	%r5, %r17, %r11;
	cvta.to.global.u64 	%rd1, %rd3;
	cvta.to.global.u64 	%rd2, %rd4;
	mov.f32 	%f13, 0f00000000;
$L__BB0_2:
	mul.wide.s32 	%rd6, %r16, 4;
	add.s64 	%rd7, %rd1, %rd6;
	ld.global.f32 	%f6, [%rd7];
	add.s64 	%rd8, %rd2, %rd6;
	ld.global.f32 	%f7, [%rd8];
	fma.rn.f32 	%f13, %f6, %f7, %f13;
	add.s32 	%r16, %r16, %r5;
	setp.lt.s32 	%p2, %r16, 33792;
	@%p2 bra 	$L__BB0_2;
$L__BB0_3:
	shl.b32 	%r12, %r1, 2;
	mov.u32 	%r13, _ZZ10dot_kernelPfS_S_E5cache;
	add.s32 	%r8, %r13, %r12;
	st.shared.f32 	[%r8], %f13;
	bar.sync 	0;
	setp.lt.u32 	%p3, %r17, 2;
	@%p3 bra 	$L__BB0_7;
$L__BB0_4:
	shr.u32 	%r10, %r17, 1;
	setp.ge.u32 	%p4, %r1, %r10;
	@%p4 bra 	$L__BB0_6;
	ld.shared.f32 	%f8, [%r8];
	shl.b32 	%r14, %r10, 2;
	add.s32 	%r15, %r8, %r14;
	ld.shared.f32 	%f9, [%r15];
	add.f32 	%f10, %f8, %f9;
	st.shared.f32 	[%r8], %f10;
$L__BB0_6:
	bar.sync 	0;
	setp.gt.u32 	%p5, %r17, 3;
	mov.u32 	%r17, %r10;
	@%p5 bra 	$L__BB0_4;
$L__BB0_7:
	setp.ne.s32 	%p6, %r1, 0;
	@%p6 bra 	$L__BB0_9;
	ld.shared.f32 	%f11, [_ZZ10dot_kernelPfS_S_E5cache];
	cvta.to.global.u64 	%rd9, %rd5;
	mul.wide.u32 	%rd10, %r3, 4;
	add.s64 	%rd11, %rd9, %rd10;
	st.global.f32 	[%rd11], %f11;
$L__BB0_9:
	ret;

}


// ===== COMPILED SASS (sm_100) =====

	.target	sm_100

	.elftype	@"ET_EXEC"


//--------------------- .note.nv.tkinfo           --------------------------
	.section	.note.nv.tkinfo,"",@"SHT_NOTE"
	.sectionflags	@"SHF_NOTE_NV_TKINFO"
	.tkinfo
        /*0018*/ 	.word	0x00000002
        /*0030*/ 	.string	""
        /*0030*/ 	.string	"ptxas"
        /*0030*/ 	.string	"Cuda compilation tools, release 13.0, V13.0.88"
        /*0030*/ 	.string	"Build cuda_13.0.r13.0/compiler.36424714_0"
        /*0030*/ 	.string	"-arch sm_100 -m 64 "



//--------------------- .note.nv.cuinfo           --------------------------
	.section	.note.nv.cuinfo,"",@"SHT_NOTE"
	.sectionflags	@"SHF_NOTE_NV_CUINFO"
        /*0018*/ 	.short	0x0002
        /*001a*/ 	.short	0x0064
        /*001c*/ 	.short	0x0082
	.zero		2


//--------------------- .nv.info                  --------------------------
	.section	.nv.info,"",@"SHT_CUDA_INFO"
	.align	4


	//----- nvinfo : EIATTR_REGCOUNT
	.align		4
        /*0000*/ 	.byte	0x04, 0x2f
        /*0002*/ 	.short	(.L_1 - .L_0)
	.align		4
.L_0:
        /*0004*/ 	.word	index@(_Z10dot_kernelPfS_S_)
        /*0008*/ 	.word	0x00000012


	//----- nvinfo : EIATTR_FRAME_SIZE
	.align		4
.L_1:
        /*000c*/ 	.byte	0x04, 0x11
        /*000e*/ 	.short	(.L_3 - .L_2)
	.align		4
.L_2:
        /*0010*/ 	.word	index@(_Z10dot_kernelPfS_S_)
        /*0014*/ 	.word	0x00000000


	//----- nvinfo : EIATTR_MIN_STACK_SIZE
	.align		4
.L_3:
        /*0018*/ 	.byte	0x04, 0x12
        /*001a*/ 	.short	(.L_5 - .L_4)
	.align		4
.L_4:
        /*001c*/ 	.word	index@(_Z10dot_kernelPfS_S_)
        /*0020*/ 	.word	0x00000000
.L_5:


//--------------------- .nv.compat                --------------------------
	.section	.nv.compat,"",@"SHT_CUDA_COMPAT_INFO"
	.align	4
        /*0000*/ 	.byte	0x02, 0x09, 0x00, 0x00, 0x02, 0x02, 0x01, 0x00, 0x02, 0x05, 0x05, 0x00, 0x03, 0x07, 0x01, 0x01
        /*0010*/ 	.byte	0x02, 0x03, 0x00, 0x00, 0x02, 0x06, 0x01, 0x00, 0x04, 0x0b, 0x08, 0x00, 0x09, 0x00, 0x00, 0x00
        /*0020*/ 	.byte	0x00, 0x00, 0x00, 0x00


//--------------------- .nv.info._Z10dot_kernelPfS_S_ --------------------------
	.section	.nv.info._Z10dot_kernelPfS_S_,"",@"SHT_CUDA_INFO"
	.sectionflags	@""
	.align	4


	//----- nvinfo : EIATTR_CUDA_API_VERSION
	.align		4
        /*0000*/ 	.byte	0x04, 0x37
        /*0002*/ 	.short	(.L_7 - .L_6)
.L_6:
        /*0004*/ 	.word	0x00000082


	//----- nvinfo : EIATTR_KPARAM_INFO
	.align		4
.L_7:
        /*0008*/ 	.byte	0x04, 0x17
        /*000a*/ 	.short	(.L_9 - .L_8)
.L_8:
        /*000c*/ 	.word	0x00000000
        /*0010*/ 	.short	0x0002
        /*0012*/ 	.short	0x0010
        /*0014*/ 	.byte	0x00, 0xf5, 0x21, 0x00


	//----- nvinfo : EIATTR_KPARAM_INFO
	.align		4
.L_9:
        /*0018*/ 	.byte	0x04, 0x17
        /*001a*/ 	.short	(.L_11 - .L_10)
.L_10:
        /*001c*/ 	.word	0x00000000
        /*0020*/ 	.short	0x0001
        /*0022*/ 	.short	0x0008
        /*0024*/ 	.byte	0x00, 0xf5, 0x21, 0x00


	//----- nvinfo : EIATTR_KPARAM_INFO
	.align		4
.L_11:
        /*0028*/ 	.byte	0x04, 0x17
        /*002a*/ 	.short	(.L_13 - .L_12)
.L_12:
        /*002c*/ 	.word	0x00000000
        /*0030*/ 	.short	0x0000
        /*0032*/ 	.short	0x0000
        /*0034*/ 	.byte	0x00, 0xf5, 0x21, 0x00


	//----- nvinfo : EIATTR_SPARSE_MMA_MASK
	.align		4
.L_13:
        /*0038*/ 	.byte	0x03, 0x50
        /*003a*/ 	.short	0x0000


	//----- nvinfo : EIATTR_MAXREG_COUNT
	.align		4
        /*003c*/ 	.byte	0x03, 0x1b
        /*003e*/ 	.short	0x00ff


	//----- nvinfo : EIATTR_NUM_BARRIERS
	.align		4
        /*0040*/ 	.byte	0x02, 0x4c
        /*0042*/ 	.byte	0x01
	.zero		1


	//----- nvinfo : EIATTR_MERCURY_ISA_VERSION
	.align		4
        /*0044*/ 	.byte	0x03, 0x5f
        /*0046*/ 	.short	0x0101


	//----- nvinfo : EIATTR_VRC_CTA_INIT_COUNT
	.align		4
        /*0048*/ 	.byte	0x02, 0x4a
	.zero		1
	.zero		1


	//----- nvinfo : EIATTR_EXIT_INSTR_OFFSETS
	.align		4
        /*004c*/ 	.byte	0x04, 0x1c
        /*004e*/ 	.short	(.L_15 - .L_14)


	//   ....[0]....
.L_14:
        /*0050*/ 	.word	0x000002d0


	//   ....[1]....
        /*0054*/ 	.word	0x00000350


	//----- nvinfo : EIATTR_CRS_STACK_SIZE
	.align		4
.L_15:
        /*0058*/ 	.byte	0x04, 0x1e
        /*005a*/ 	.short	(.L_17 - .L_16)
.L_16:
        /*005c*/ 	.word	0x00000000


	//----- nvinfo : EIATTR_CBANK_PARAM_SIZE
	.align		4
.L_17:
        /*0060*/ 	.byte	0x03, 0x19
        /*0062*/ 	.short	0x0018


	//----- nvinfo : EIATTR_PARAM_CBANK
	.align		4
        /*0064*/ 	.byte	0x04, 0x0a
        /*0066*/ 	.short	(.L_19 - .L_18)
	.align		4
.L_18:
        /*0068*/ 	.word	index@(.nv.constant0._Z10dot_kernelPfS_S_)
        /*006c*/ 	.short	0x0380
        /*006e*/ 	.short	0x0018


	//----- nvinfo : EIATTR_SW_WAR
	.align		4
.L_19:
        /*0070*/ 	.byte	0x04, 0x36
        /*0072*/ 	.short	(.L_21 - .L_20)
.L_20:
        /*0074*/ 	.word	0x00000008
.L_21:


//--------------------- .nv.callgraph             --------------------------
	.section	.nv.callgraph,"",@"SHT_CUDA_CALLGRAPH"
	.align	4
	.sectionentsize	8
	.align		4
        /*0000*/ 	.word	0x00000000
	.align		4
        /*0004*/ 	.word	0xffffffff
	.align		4
        /*0008*/ 	.word	0x00000000
	.align		4
        /*000c*/ 	.word	0xfffffffe
	.align		4
        /*0010*/ 	.word	0x00000000
	.align		4
        /*0014*/ 	.word	0xfffffffd
	.align		4
        /*0018*/ 	.word	0x00000000
	.align		4
        /*001c*/ 	.word	0xfffffffc


//--------------------- .text._Z10dot_kernelPfS_S_ --------------------------
	.section	.text._Z10dot_kernelPfS_S_,"ax",@progbits
	.align	128
        .global         _Z10dot_kernelPfS_S_
        .type           _Z10dot_kernelPfS_S_,@function
        .size           _Z10dot_kernelPfS_S_,(.L_x_6 - _Z10dot_kernelPfS_S_)
        .other          _Z10dot_kernelPfS_S_,@"STO_CUDA_ENTRY STV_DEFAULT"
_Z10dot_kernelPfS_S_:
.text._Z10dot_kernelPfS_S_:
[----:B------:R-:W-:Y:S01]  /*0000*/  LDC R1, c[0x0][0x37c] ;  /* 0x0000df00ff017b82 */ /* 0x000fe20000000800 */
[----:B------:R-:W0:Y:S01]  /*0010*/  S2R R12, SR_TID.X ;  /* 0x00000000000c7919 */ /* 0x000e220000002100 */
[----:B------:R-:W1:Y:S01]  /*0020*/  LDCU UR4, c[0x0][0x360] ;  /* 0x00006c00ff0477ac */ /* 0x000e620008000800 */
[----:B------:R-:W-:Y:S01]  /*0030*/  BSSY.RECONVERGENT B0, `(.L_x_0) ;  /* 0x0000015000007945 */ /* 0x000fe20003800200 */
[----:B------:R-:W-:Y:S01]  /*0040*/  IMAD.MOV.U32 R11, RZ, RZ, RZ ;  /* 0x000000ffff0b7224 */ /* 0x000fe200078e00ff */
[----:B------:R-:W0:Y:S01]  /*0050*/  S2R R13, SR_CTAID.X ;  /* 0x00000000000d7919 */ /* 0x000e220000002500 */
[----:B------:R-:W2:Y:S01]  /*0060*/  LDCU.64 UR6, c[0x0][0x358] ;  /* 0x00006b00ff0677ac */ /* 0x000ea20008000a00 */
[----:B-1----:R-:W-:Y:S02]  /*0070*/  IMAD.U32 R10, RZ, RZ, UR4 ;  /* 0x00000004ff0a7e24 */ /* 0x002fe4000f8e00ff */
[----:B0-----:R-:W-:-:S05]  /*0080*/  IMAD R0, R13, UR4, R12 ;  /* 0x000000040d007c24 */ /* 0x001fca000f8e020c */
[----:B------:R-:W-:-:S13]  /*0090*/  ISETP.GT.AND P0, PT, R0, 0x83ff, PT ;  /* 0x000083ff0000780c */ /* 0x000fda0003f04270 */
[----:B--2---:R-:W-:Y:S05]  /*00a0*/  @P0 BRA `(.L_x_1) ;  /* 0x0000000000340947 */ /* 0x004fea0003800000 */
[----:B------:R-:W0:Y:S01]  /*00b0*/  LDC.64 R6, c[0x0][0x380] ;  /* 0x0000e000ff067b82 */ /* 0x000e220000000a00 */
[----:B------:R-:W1:Y:S01]  /*00c0*/  LDCU UR4, c[0x0][0x370] ;  /* 0x00006e00ff0477ac */ /* 0x000e620008000800 */
[----:B------:R-:W-:-:S06]  /*00d0*/  HFMA2 R11, -RZ, RZ, 0, 0 ;  /* 0x00000000ff0b7431 */ /* 0x000fcc00000001ff */
[----:B------:R-:W2:Y:S01]  /*00e0*/  LDC.64 R8, c[0x0][0x388] ;  /* 0x0000e200ff087b82 */ /* 0x000ea20000000a00 */
[----:B-1----:R-:W-:-:S07]  /*00f0*/  IMAD R15, R10, UR4, RZ ;  /* 0x000000040a0f7c24 */ /* 0x002fce000f8e02ff */
.L_x_2:
[----:B0-----:R-:W-:-:S04]  /*0100*/  IMAD.WIDE R2, R0, 0x4, R6 ;  /* 0x0000000400027825 */ /* 0x001fc800078e0206 */
[----:B--2---:R-:W-:Y:S02]  /*0110*/  IMAD.WIDE R4, R0, 0x4, R8 ;  /* 0x0000000400047825 */ /* 0x004fe400078e0208 */
[----:B------:R-:W2:Y:S04]  /*0120*/  LDG.E R2, desc[UR6][R2.64] ;  /* 0x0000000602027981 */ /* 0x000ea8000c1e1900 */
[----:B------:R-:W2:Y:S01]  /*0130*/  LDG.E R4, desc[UR6][R4.64] ;  /* 0x0000000604047981 */ /* 0x000ea2000c1e1900 */
[----:B------:R-:W-:-:S05]  /*0140*/  IMAD.IADD R0, R15, 0x1, R0 ;  /* 0x000000010f007824 */ /* 0x000fca00078e0200 */
[----:B------:R-:W-:Y:S01]  /*0150*/  ISETP.GE.AND P0, PT, R0, 0x8400, PT ;  /* 0x000084000000780c */ /* 0x000fe20003f06270 */
[----:B--2---:R-:W-:-:S12]  /*0160*/  FFMA R11, R2, R4, R11 ;  /* 0x00000004020b7223 */ /* 0x004fd8000000000b */
[----:B------:R-:W-:Y:S05]  /*0170*/  @!P0 BRA `(.L_x_2) ;  /* 0xfffffffc00e08947 */ /* 0x000fea000383ffff */
.L_x_1:
[----:B------:R-:W-:Y:S05]  /*0180*/  BSYNC.RECONVERGENT B0 ;  /* 0x0000000000007941 */ /* 0x000fea0003800200 */
.L_x_0:
[----:B------:R-:W0:Y:S01]  /*0190*/  S2UR UR5, SR_CgaCtaId ;  /* 0x00000000000579c3 */ /* 0x000e220000008800 */
[----:B------:R-:W-:Y:S01]  /*01a0*/  UMOV UR4, 0x400 ;  /* 0x0000040000047882 */ /* 0x000fe20000000000 */
[----:B------:R-:W-:Y:S02]  /*01b0*/  ISETP.GE.U32.AND P1, PT, R10, 0x2, PT ;  /* 0x000000020a00780c */ /* 0x000fe40003f26070 */
[----:B------:R-:W-:Y:S01]  /*01c0*/  ISETP.NE.AND P0, PT, R12, RZ, PT ;  /* 0x000000ff0c00720c */ /* 0x000fe20003f05270 */
[----:B0-----:R-:W-:-:S06]  /*01d0*/  ULEA UR4, UR5, UR4, 0x18 ;  /* 0x0000000405047291 */ /* 0x001fcc000f8ec0ff */
[----:B------:R-:W-:-:S05]  /*01e0*/  LEA R0, R12, UR4, 0x2 ;  /* 0x000000040c007c11 */ /* 0x000fca000f8e10ff */
[----:B------:R0:W-:Y:S01]  /*01f0*/  STS [R0], R11 ;  /* 0x0000000b00007388 */ /* 0x0001e20000000800 */
[----:B------:R-:W-:Y:S06]  /*0200*/  BAR.SYNC.DEFER_BLOCKING 0x0 ;  /* 0x0000000000007b1d */ /* 0x000fec0000010000 */
[----:B------:R-:W-:Y:S05]  /*0210*/  @!P1 BRA `(.L_x_3) ;  /* 0x00000000002c9947 */ /* 0x000fea0003800000 */
.L_x_4:
[----:B------:R-:W-:-:S04]  /*0220*/  SHF.R.U32.HI R7, RZ, 0x1, R10 ;  /* 0x00000001ff077819 */ /* 0x000fc8000001160a */
[----:B------:R-:W-:-:S13]  /*0230*/  ISETP.GE.U32.AND P1, PT, R12, R7, PT ;  /* 0x000000070c00720c */ /* 0x000fda0003f26070 */
[----:B------:R-:W-:Y:S01]  /*0240*/  @!P1 LEA R3, R7, R0, 0x2 ;  /* 0x0000000007039211 */ /* 0x000fe200078e10ff */
[----:B------:R-:W-:Y:S05]  /*0250*/  @!P1 LDS R2, [R0] ;  /* 0x0000000000029984 */ /* 0x000fea0000000800 */
[----:B------:R-:W1:Y:S02]  /*0260*/  @!P1 LDS R3, [R3] ;  /* 0x0000000003039984 */ /* 0x000e640000000800 */
[----:B-1----:R-:W-:-:S05]  /*0270*/  @!P1 FADD R5, R2, R3 ;  /* 0x0000000302059221 */ /* 0x002fca0000000000 */
[----:B------:R1:W-:Y:S01]  /*0280*/  @!P1 STS [R0], R5 ;  /* 0x0000000500009388 */ /* 0x0003e20000000800 */
[----:B------:R-:W-:Y:S01]  /*0290*/  BAR.SYNC.DEFER_BLOCKING 0x0 ;  /* 0x0000000000007b1d */ /* 0x000fe20000010000 */
[----:B------:R-:W-:Y:S02]  /*02a0*/  ISETP.GT.U32.AND P1, PT, R10, 0x3, PT ;  /* 0x000000030a00780c */ /* 0x000fe40003f24070 */
[----:B------:R-:W-:-:S11]  /*02b0*/  MOV R10, R7 ;  /* 0x00000007000a7202 */ /* 0x000fd60000000f00 */
[----:B-1----:R-:W-:Y:S05]  /*02c0*/  @P1 BRA `(.L_x_4) ;  /* 0xfffffffc00d41947 */ /* 0x002fea000383ffff */
.L_x_3:
[----:B------:R-:W-:Y:S05]  /*02d0*/  @P0 EXIT ;  /* 0x000000000000094d */ /* 0x000fea0003800000 */
[----:B------:R-:W1:Y:S01]  /*02e0*/  S2UR UR5, SR_CgaCtaId ;  /* 0x00000000000579c3 */ /* 0x000e620000008800 */
[----:B------:R-:W-:-:S07]  /*02f0*/  UMOV UR4, 0x400 ;  /* 0x0000040000047882 */ /* 0x000fce0000000000 */
[----:B------:R-:W2:Y:S01]  /*0300*/  LDC.64 R2, c[0x0][0x390] ;  /* 0x0000e400ff027b82 */ /* 0x000ea20000000a00 */
[----:B-1----:R-:W-:Y:S01]  /*0310*/  ULEA UR4, UR5, UR4, 0x18 ;  /* 0x0000000405047291 */ /* 0x002fe2000f8ec0ff */
[----:B--2---:R-:W-:-:S08]  /*0320*/  IMAD.WIDE.U32 R2, R13, 0x4, R2 ;  /* 0x000000040d027825 */ /* 0x004fd000078e0002 */
[----:B------:R-:W1:Y:S04]  /*0330*/  LDS R5, [UR4] ;  /* 0x00000004ff057984 */ /* 0x000e680008000800 */
[----:B-1----:R-:W-:Y:S01]  /*0340*/  STG.E desc[UR6][R2.64], R5 ;  /* 0x0000000502007986 */ /* 0x002fe2000c101906 */
[----:B------:R-:W-:Y:S05]  /*0350*/  EXIT ;  /* 0x000000000000794d */ /* 0x000fea0003800000 */
.L_x_5:
[----:B------:R-:W-:-:S00]  /*0360*/  BRA `(.L_x_5) ;  /* 0xfffffffc00fc7947 */ /* 0x000fc0000383ffff */
[----:B------:R-:W-:-:S00]  /*0370*/  NOP ;  /* 0x0000000000007918 */ /* 0x000fc00000000000 */
        /* <DEDUP_REMOVED lines=8> */
.L_x_6:


//--------------------- .nv.shared._Z10dot_kernelPfS_S_ --------------------------
	.section	.nv.shared._Z10dot_kernelPfS_S_,"aw",@nobits
	.sectionflags	@""
	.align	4
.nv.shared._Z10dot_kernelPfS_S_:
	.zero		2048


//--------------------- .nv.shared.reserved.0     --------------------------
	.section	.nv.shared.reserved.0,"aw",@nobits
	.weak		__nv_reservedSMEM_offset_0_alias
	.size		__nv_reservedSMEM_offset_0_alias, 0, 64
	.other		__nv_reservedSMEM_offset_0_alias,@"STO_CUDA_RESERVED_SHARED STV_DEFAULT"
__nv_reservedSMEM_offset_0_alias:
	.zero		0
	.zero		64


//--------------------- .nv.constant0._Z10dot_kernelPfS_S_ --------------------------
	.section	.nv.constant0._Z10dot_kernelPfS_S_,"a",@progbits
	.sectionflags	@""
	.align	4
.nv.constant0._Z10dot_kernelPfS_S_:
	.zero		920


//--------------------- SYMBOLS --------------------------

	.type		.nv.reservedSmem.offset0,@object
	.size		.nv.reservedSmem.offset0,0x4
	.type		.nv.reservedSmem.cap,@object
	.size		.nv.reservedSmem.cap,0x4
